	.headerflags	@"EF_CUDA_TEXMODE_UNIFIED EF_CUDA_64BIT_ADDRESS EF_CUDA_ACCELERATORS EF_CUDA_SM90 EF_CUDA_VIRTUAL_SM(EF_CUDA_SM90)"
	.elftype	@"ET_EXEC"


//--------------------- .nv.info                  --------------------------
	.section	.nv.info,"",@"SHT_CUDA_INFO"
	.align	4


	//----- nvinfo : EIATTR_REGCOUNT
	.align		4
        /*0000*/ 	.byte	0x04, 0x2f
        /*0002*/ 	.short	(.L_1 - .L_0)
	.align		4
.L_0:
        /*0004*/ 	.word	index@(triton_poi_fused_new_zeros_0)
        /*0008*/ 	.word	0x00000008


	//----- nvinfo : EIATTR_MIN_STACK_SIZE
	.align		4
.L_1:
        /*000c*/ 	.byte	0x04, 0x12
        /*000e*/ 	.short	(.L_3 - .L_2)
	.align		4
.L_2:
        /*0010*/ 	.word	index@(triton_poi_fused_new_zeros_0)
        /*0014*/ 	.word	0x00000000


	//----- nvinfo : EIATTR_FRAME_SIZE
	.align		4
.L_3:
        /*0018*/ 	.byte	0x04, 0x11
        /*001a*/ 	.short	(.L_5 - .L_4)
	.align		4
.L_4:
        /*001c*/ 	.word	index@(triton_poi_fused_new_zeros_0)
        /*0020*/ 	.word	0x00000000


	//----- nvinfo : EIATTR_MIN_STACK_SIZE
	.align		4
.L_5:
        /*0024*/ 	.byte	0x04, 0x12
        /*0026*/ 	.short	(.L_7 - .L_6)
	.align		4
.L_6:
        /*0028*/ 	.word	index@(triton_poi_fused_new_zeros_0)
        /*002c*/ 	.word	0x00000000
.L_7:


//--------------------- .nv.info.triton_poi_fused_new_zeros_0 --------------------------
	.section	.nv.info.triton_poi_fused_new_zeros_0,"",@"SHT_CUDA_INFO"
	.sectionflags	@""
	.align	4


	//----- nvinfo : EIATTR_CUDA_API_VERSION
	.align		4
        /*0000*/ 	.byte	0x04, 0x37
        /*0002*/ 	.short	(.L_9 - .L_8)
.L_8:
        /*0004*/ 	.word	0x0000007c


	//----- nvinfo : EIATTR_KPARAM_INFO
	.align		4
.L_9:
        /*0008*/ 	.byte	0x04, 0x17
        /*000a*/ 	.short	(.L_11 - .L_10)
.L_10:
        /*000c*/ 	.word	0x00000000
        /*0010*/ 	.short	0x0001
        /*0012*/ 	.short	0x0008
        /*0014*/ 	.byte	0x00, 0xf0, 0x11, 0x00


	//----- nvinfo : EIATTR_KPARAM_INFO
	.align		4
.L_11:
        /*0018*/ 	.byte	0x04, 0x17
        /*001a*/ 	.short	(.L_13 - .L_12)
.L_12:
        /*001c*/ 	.word	0x00000000
        /*0020*/ 	.short	0x0000
        /*0022*/ 	.short	0x0000
        /*0024*/ 	.byte	0x00, 0xf4, 0x21, 0x00


	//----- nvinfo : EIATTR_SPARSE_MMA_MASK
	.align		4
.L_13:
        /*0028*/ 	.byte	0x03, 0x50
        /*002a*/ 	.short	0x0000


	//----- nvinfo : EIATTR_MAXREG_COUNT
	.align		4
        /*002c*/ 	.byte	0x03, 0x1b
        /*002e*/ 	.short	0x00ff


	//----- nvinfo : EIATTR_EXIT_INSTR_OFFSETS
	.align		4
        /*0030*/ 	.byte	0x04, 0x1c
        /*0032*/ 	.short	(.L_15 - .L_14)


	//   ....[0]....
.L_14:
        /*0034*/ 	.word	0x00000090


	//   ....[1]....
        /*0038*/ 	.word	0x000000c0


	//----- nvinfo : EIATTR_REQNTID
	.align		4
.L_15:
        /*003c*/ 	.byte	0x04, 0x10
        /*003e*/ 	.short	(.L_17 - .L_16)
.L_16:
        /*0040*/ 	.word	0x00000080
        /*0044*/ 	.word	0x00000001
        /*0048*/ 	.word	0x00000001


	//----- nvinfo : EIATTR_CBANK_PARAM_SIZE
	.align		4
.L_17:
        /*004c*/ 	.byte	0x03, 0x19
        /*004e*/ 	.short	0x000c


	//----- nvinfo : EIATTR_PARAM_CBANK
	.align		4
        /*0050*/ 	.byte	0x04, 0x0a
        /*0052*/ 	.short	(.L_19 - .L_18)
	.align		4
.L_18:
        /*0054*/ 	.word	index@(.nv.constant0.triton_poi_fused_new_zeros_0)
        /*0058*/ 	.short	0x0210
        /*005a*/ 	.short	0x000c


	//----- nvinfo : EIATTR_SW_WAR
	.align		4
.L_19:
        /*005c*/ 	.byte	0x04, 0x36
        /*005e*/ 	.short	(.L_21 - .L_20)
.L_20:
        /*0060*/ 	.word	0x00000008
.L_21:


//--------------------- .nv.callgraph             --------------------------
	.section	.nv.callgraph,"",@"SHT_CUDA_CALLGRAPH"
	.align	4
	.sectionentsize	8
	.align		4
        /*0000*/ 	.word	0x00000000
	.align		4
        /*0004*/ 	.word	0xffffffff
	.align		4
        /*0008*/ 	.word	0x00000000
	.align		4
        /*000c*/ 	.word	0xfffffffe
	.align		4
        /*0010*/ 	.word	0x00000000
	.align		4
        /*0014*/ 	.word	0xfffffffd
	.align		4
        /*0018*/ 	.word	0x00000000
	.align		4
        /*001c*/ 	.word	0xfffffffc


//--------------------- .text.triton_poi_fused_new_zeros_0 --------------------------
	.section	.text.triton_poi_fused_new_zeros_0,"ax",@progbits
	.align	128
        .global         triton_poi_fused_new_zeros_0
        .type           triton_poi_fused_new_zeros_0,@function
        .size           triton_poi_fused_new_zeros_0,(.L_x_1 - triton_poi_fused_new_zeros_0)
        .other          triton_poi_fused_new_zeros_0,@"STO_CUDA_ENTRY STV_DEFAULT"
triton_poi_fused_new_zeros_0:
.text.triton_poi_fused_new_zeros_0:
[----:B------:R-:W0:Y:S02]  /*0000*/  LDC R1, c[0x0][0x28] ;  /* 0x00000a00ff017b82 */ /* 0x000e240000000800 */
[----:B------:R-:W1:Y:S01]  /*0010*/  S2R R0, SR_TID.X ;  /* 0x0000000000007919 */ /* 0x000e620000002100 */
[----:B------:R-:W2:Y:S01]  /*0020*/  LDC.64 R2, c[0x0][0x210] ;  /* 0x00008400ff027b82 */ /* 0x000ea20000000a00 */
[----:B------:R-:W3:Y:S01]  /*0030*/  S2R R5, SR_CTAID.X ;  /* 0x0000000000057919 */ /* 0x000ee20000002500 */
[----:B-1----:R-:W-:-:S05]  /*0040*/  IMAD.SHL.U32 R0, R0, 0x2, RZ ;  /* 0x0000000200007824 */ /* 0x002fca00078e00ff */
[----:B------:R-:W-:-:S04]  /*0050*/  LOP3.LUT R0, R0, 0xfe, RZ, 0xc0, !PT ;  /* 0x000000fe00007812 */ /* 0x000fc800078ec0ff */
[----:B---3--:R-:W-:-:S04]  /*0060*/  LEA R5, R5, R0, 0x8 ;  /* 0x0000000005057211 */ /* 0x008fc800078e40ff */
[C---:B------:R-:W-:Y:S01]  /*0070*/  ISETP.GE.AND P0, PT, R5.reuse, 0x100, PT ;  /* 0x000001000500780c */ /* 0x040fe20003f06270 */
[----:B--2---:R-:W-:-:S12]  /*0080*/  IMAD.WIDE R2, R5, 0x4, R2 ;  /* 0x0000000405027825 */ /* 0x004fd800078e0202 */
[----:B------:R-:W-:Y:S05]  /*0090*/  @P0 EXIT ;  /* 0x000000000000094d */ /* 0x000fea0003800000 */
[----:B------:R-:W-:Y:S02]  /*00a0*/  ULDC.64 UR4, c[0x0][0x208] ;  /* 0x0000820000047ab9 */ /* 0x000fe40000000a00 */
[----:B------:R-:W-:Y:S01]  /*00b0*/  STG.E.64 desc[UR4][R2.64], RZ ;  /* 0x000000ff02007986 */ /* 0x000fe2000c101b04 */
[----:B------:R-:W-:Y:S05]  /*00c0*/  EXIT ;  /* 0x000000000000794d */ /* 0x000fea0003800000 */
.L_x_0:
[----:B------:R-:W-:-:S00]  /*00d0*/  BRA `(.L_x_0) ;  /* 0xfffffffc00fc7947 */ /* 0x000fc0000383ffff */
[----:B------:R-:W-:-:S00]  /*00e0*/  NOP ;  /* 0x0000000000007918 */ /* 0x000fc00000000000 */
        /* <DEDUP_REMOVED lines=9> */
.L_x_1:


//--------------------- .nv.constant0.triton_poi_fused_new_zeros_0 --------------------------
	.section	.nv.constant0.triton_poi_fused_new_zeros_0,"a",@progbits
	.sectionflags	@""
	.align	4
.nv.constant0.triton_poi_fused_new_zeros_0:
	.zero		540
